//
// Generated by NVIDIA NVVM Compiler
//
// Compiler Build ID: CL-36424714
// Cuda compilation tools, release 13.0, V13.0.88
// Based on NVVM 20.0.0
//

.version 9.0
.target sm_100
.address_size 64

	// .globl	_Z15linear_functionPiS_S_i

.visible .entry _Z15linear_functionPiS_S_i(
	.param .u64 .ptr .align 1 _Z15linear_functionPiS_S_i_param_0,
	.param .u64 .ptr .align 1 _Z15linear_functionPiS_S_i_param_1,
	.param .u64 .ptr .align 1 _Z15linear_functionPiS_S_i_param_2,
	.param .u32 _Z15linear_functionPiS_S_i_param_3
)
{
	.reg .b32 	%r<9>;
	.reg .b64 	%rd<11>;

	ld.param.u64 	%rd1, [_Z15linear_functionPiS_S_i_param_0];
	ld.param.u64 	%rd2, [_Z15linear_functionPiS_S_i_param_1];
	ld.param.u64 	%rd3, [_Z15linear_functionPiS_S_i_param_2];
	ld.param.u32 	%r1, [_Z15linear_functionPiS_S_i_param_3];
	cvta.to.global.u64 	%rd4, %rd3;
	cvta.to.global.u64 	%rd5, %rd2;
	cvta.to.global.u64 	%rd6, %rd1;
	mov.u32 	%r2, %ctaid.x;
	mov.u32 	%r3, %ntid.x;
	mov.u32 	%r4, %tid.x;
	mad.lo.s32 	%r5, %r2, %r3, %r4;
	mul.wide.s32 	%rd7, %r5, 4;
	add.s64 	%rd8, %rd6, %rd7;
	ld.global.u32 	%r6, [%rd8];
	add.s64 	%rd9, %rd5, %rd7;
	ld.global.u32 	%r7, [%rd9];
	mad.lo.s32 	%r8, %r6, %r1, %r7;
	add.s64 	%rd10, %rd4, %rd7;
	st.global.u32 	[%rd10], %r8;
	ret;

}


// ===== COMPILED SASS (sm_100) =====

	.target	sm_100

	.elftype	@"ET_EXEC"


//--------------------- .note.nv.tkinfo           --------------------------
	.section	.note.nv.tkinfo,"",@"SHT_NOTE"
	.sectionflags	@"SHF_NOTE_NV_TKINFO"
	.tkinfo
        /*0018*/ 	.word	0x00000002
        /*0030*/ 	.string	""
        /*0030*/ 	.string	"ptxas"
        /*0030*/ 	.string	"Cuda compilation tools, release 13.0, V13.0.88"
        /*0030*/ 	.string	"Build cuda_13.0.r13.0/compiler.36424714_0"
        /*0030*/ 	.string	"-arch sm_100 -m 64 "



//--------------------- .note.nv.cuinfo           --------------------------
	.section	.note.nv.cuinfo,"",@"SHT_NOTE"
	.sectionflags	@"SHF_NOTE_NV_CUINFO"
        /*0018*/ 	.short	0x0002
        /*001a*/ 	.short	0x0064
        /*001c*/ 	.short	0x0082
	.zero		2


//--------------------- .nv.info                  --------------------------
	.section	.nv.info,"",@"SHT_CUDA_INFO"
	.align	4


	//----- nvinfo : EIATTR_REGCOUNT
	.align		4
        /*0000*/ 	.byte	0x04, 0x2f
        /*0002*/ 	.short	(.L_1 - .L_0)
	.align		4
.L_0:
        /*0004*/ 	.word	index@(_Z15linear_functionPiS_S_i)
        /*0008*/ 	.word	0x0000000c


	//----- nvinfo : EIATTR_FRAME_SIZE
	.align		4
.L_1:
        /*000c*/ 	.byte	0x04, 0x11
        /*000e*/ 	.short	(.L_3 - .L_2)
	.align		4
.L_2:
        /*0010*/ 	.word	index@(_Z15linear_functionPiS_S_i)
        /*0014*/ 	.word	0x00000000


	//----- nvinfo : EIATTR_MIN_STACK_SIZE
	.align		4
.L_3:
        /*0018*/ 	.byte	0x04, 0x12
        /*001a*/ 	.short	(.L_5 - .L_4)
	.align		4
.L_4:
        /*001c*/ 	.word	index@(_Z15linear_functionPiS_S_i)
        /*0020*/ 	.word	0x00000000
.L_5:


//--------------------- .nv.compat                --------------------------
	.section	.nv.compat,"",@"SHT_CUDA_COMPAT_INFO"
	.align	4
        /*0000*/ 	.byte	0x02, 0x09, 0x00, 0x00, 0x02, 0x02, 0x01, 0x00, 0x02, 0x05, 0x05, 0x00, 0x03, 0x07, 0x01, 0x01
        /*0010*/ 	.byte	0x02, 0x03, 0x00, 0x00, 0x02, 0x06, 0x01, 0x00, 0x04, 0x0b, 0x08, 0x00, 0x09, 0x00, 0x00, 0x00
        /*0020*/ 	.byte	0x00, 0x00, 0x00, 0x00


//--------------------- .nv.info._Z15linear_functionPiS_S_i --------------------------
	.section	.nv.info._Z15linear_functionPiS_S_i,"",@"SHT_CUDA_INFO"
	.sectionflags	@""
	.align	4


	//----- nvinfo : EIATTR_CUDA_API_VERSION
	.align		4
        /*0000*/ 	.byte	0x04, 0x37
        /*0002*/ 	.short	(.L_7 - .L_6)
.L_6:
        /*0004*/ 	.word	0x00000082


	//----- nvinfo : EIATTR_KPARAM_INFO
	.align		4
.L_7:
        /*0008*/ 	.byte	0x04, 0x17
        /*000a*/ 	.short	(.L_9 - .L_8)
.L_8:
        /*000c*/ 	.word	0x00000000
        /*0010*/ 	.short	0x0003
        /*0012*/ 	.short	0x0018
        /*0014*/ 	.byte	0x00, 0xf0, 0x11, 0x00


	//----- nvinfo : EIATTR_KPARAM_INFO
	.align		4
.L_9:
        /*0018*/ 	.byte	0x04, 0x17
        /*001a*/ 	.short	(.L_11 - .L_10)
.L_10:
        /*001c*/ 	.word	0x00000000
        /*0020*/ 	.short	0x0002
        /*0022*/ 	.short	0x0010
        /*0024*/ 	.byte	0x00, 0xf5, 0x21, 0x00


	//----- nvinfo : EIATTR_KPARAM_INFO
	.align		4
.L_11:
        /*0028*/ 	.byte	0x04, 0x17
        /*002a*/ 	.short	(.L_13 - .L_12)
.L_12:
        /*002c*/ 	.word	0x00000000
        /*0030*/ 	.short	0x0001
        /*0032*/ 	.short	0x0008
        /*0034*/ 	.byte	0x00, 0xf5, 0x21, 0x00


	//----- nvinfo : EIATTR_KPARAM_INFO
	.align		4
.L_13:
        /*0038*/ 	.byte	0x04, 0x17
        /*003a*/ 	.short	(.L_15 - .L_14)
.L_14:
        /*003c*/ 	.word	0x00000000
        /*0040*/ 	.short	0x0000
        /*0042*/ 	.short	0x0000
        /*0044*/ 	.byte	0x00, 0xf5, 0x21, 0x00


	//----- nvinfo : EIATTR_SPARSE_MMA_MASK
	.align		4
.L_15:
        /*0048*/ 	.byte	0x03, 0x50
        /*004a*/ 	.short	0x0000


	//----- nvinfo : EIATTR_MAXREG_COUNT
	.align		4
        /*004c*/ 	.byte	0x03, 0x1b
        /*004e*/ 	.short	0x00ff


	//----- nvinfo : EIATTR_MERCURY_ISA_VERSION
	.align		4
        /*0050*/ 	.byte	0x03, 0x5f
        /*0052*/ 	.short	0x0101


	//----- nvinfo : EIATTR_VRC_CTA_INIT_COUNT
	.align		4
        /*0054*/ 	.byte	0x02, 0x4a
	.zero		1
	.zero		1


	//----- nvinfo : EIATTR_EXIT_INSTR_OFFSETS
	.align		4
        /*0058*/ 	.byte	0x04, 0x1c
        /*005a*/ 	.short	(.L_17 - .L_16)


	//   ....[0]....
.L_16:
        /*005c*/ 	.word	0x00000110


	//----- nvinfo : EIATTR_CBANK_PARAM_SIZE
	.align		4
.L_17:
        /*0060*/ 	.byte	0x03, 0x19
        /*0062*/ 	.short	0x001c


	//----- nvinfo : EIATTR_PARAM_CBANK
	.align		4
        /*0064*/ 	.byte	0x04, 0x0a
        /*0066*/ 	.short	(.L_19 - .L_18)
	.align		4
.L_18:
        /*0068*/ 	.word	index@(.nv.constant0._Z15linear_functionPiS_S_i)
        /*006c*/ 	.short	0x0380
        /*006e*/ 	.short	0x001c


	//----- nvinfo : EIATTR_SW_WAR
	.align		4
.L_19:
        /*0070*/ 	.byte	0x04, 0x36
        /*0072*/ 	.short	(.L_21 - .L_20)
.L_20:
        /*0074*/ 	.word	0x00000008
.L_21:


//--------------------- .nv.callgraph             --------------------------
	.section	.nv.callgraph,"",@"SHT_CUDA_CALLGRAPH"
	.align	4
	.sectionentsize	8
	.align		4
        /*0000*/ 	.word	0x00000000
	.align		4
        /*0004*/ 	.word	0xffffffff
	.align		4
        /*0008*/ 	.word	0x00000000
	.align		4
        /*000c*/ 	.word	0xfffffffe
	.align		4
        /*0010*/ 	.word	0x00000000
	.align		4
        /*0014*/ 	.word	0xfffffffd
	.align		4
        /*0018*/ 	.word	0x00000000
	.align		4
        /*001c*/ 	.word	0xfffffffc


//--------------------- .text._Z15linear_functionPiS_S_i --------------------------
	.section	.text._Z15linear_functionPiS_S_i,"ax",@progbits
	.align	128
        .global         _Z15linear_functionPiS_S_i
        .type           _Z15linear_functionPiS_S_i,@function
        .size           _Z15linear_functionPiS_S_i,(.L_x_1 - _Z15linear_functionPiS_S_i)
        .other          _Z15linear_functionPiS_S_i,@"STO_CUDA_ENTRY STV_DEFAULT"
_Z15linear_functionPiS_S_i:
.text._Z15linear_functionPiS_S_i:
[----:B------:R-:W-:Y:S01]  /*0000*/  LDC R1, c[0x0][0x37c] ;  /* 0x0000df00ff017b82 */ /* 0x000fe20000000800 */
[----:B------:R-:W0:Y:S07]  /*0010*/  S2R R0, SR_TID.X ;  /* 0x0000000000007919 */ /* 0x000e2e0000002100 */
[----:B------:R-:W0:Y:S01]  /*0020*/  S2UR UR6, SR_CTAID.X ;  /* 0x00000000000679c3 */ /* 0x000e220000002500 */
[----:B------:R-:W1:Y:S07]  /*0030*/  LDCU.64 UR4, c[0x0][0x358] ;  /* 0x00006b00ff0477ac */ /* 0x000e6e0008000a00 */
[----:B------:R-:W0:Y:S08]  /*0040*/  LDC R9, c[0x0][0x360] ;  /* 0x0000d800ff097b82 */ /* 0x000e300000000800 */
[----:B------:R-:W2:Y:S08]  /*0050*/  LDC.64 R2, c[0x0][0x380] ;  /* 0x0000e000ff027b82 */ /* 0x000eb00000000a00 */
[----:B------:R-:W3:Y:S01]  /*0060*/  LDC.64 R4, c[0x0][0x388] ;  /* 0x0000e200ff047b82 */ /* 0x000ee20000000a00 */
[----:B0-----:R-:W-:-:S07]  /*0070*/  IMAD R9, R9, UR6, R0 ;  /* 0x0000000609097c24 */ /* 0x001fce000f8e0200 */
[----:B------:R-:W0:Y:S01]  /*0080*/  LDC.64 R6, c[0x0][0x390] ;  /* 0x0000e400ff067b82 */ /* 0x000e220000000a00 */
[----:B------:R-:W4:Y:S01]  /*0090*/  LDCU UR6, c[0x0][0x398] ;  /* 0x00007300ff0677ac */ /* 0x000f220008000800 */
[----:B--2---:R-:W-:-:S06]  /*00a0*/  IMAD.WIDE R2, R9, 0x4, R2 ;  /* 0x0000000409027825 */ /* 0x004fcc00078e0202 */
[----:B-1----:R-:W4:Y:S01]  /*00b0*/  LDG.E R2, desc[UR4][R2.64] ;  /* 0x0000000402027981 */ /* 0x002f22000c1e1900 */
[----:B---3--:R-:W-:-:S06]  /*00c0*/  IMAD.WIDE R4, R9, 0x4, R4 ;  /* 0x0000000409047825 */ /* 0x008fcc00078e0204 */
[----:B------:R-:W4:Y:S01]  /*00d0*/  LDG.E R5, desc[UR4][R4.64] ;  /* 0x0000000404057981 */ /* 0x000f22000c1e1900 */
[----:B0-----:R-:W-:-:S04]  /*00e0*/  IMAD.WIDE R6, R9, 0x4, R6 ;  /* 0x0000000409067825 */ /* 0x001fc800078e0206 */
[----:B----4-:R-:W-:-:S05]  /*00f0*/  IMAD R9, R2, UR6, R5 ;  /* 0x0000000602097c24 */ /* 0x010fca000f8e0205 */
[----:B------:R-:W-:Y:S01]  /*0100*/  STG.E desc[UR4][R6.64], R9 ;  /* 0x0000000906007986 */ /* 0x000fe2000c101904 */
[----:B------:R-:W-:Y:S05]  /*0110*/  EXIT ;  /* 0x000000000000794d */ /* 0x000fea0003800000 */
.L_x_0:
[----:B------:R-:W-:-:S00]  /*0120*/  BRA `(.L_x_0) ;  /* 0xfffffffc00fc7947 */ /* 0x000fc0000383ffff */
[----:B------:R-:W-:-:S00]  /*0130*/  NOP ;  /* 0x0000000000007918 */ /* 0x000fc00000000000 */
        /* <DEDUP_REMOVED lines=12> */
.L_x_1:


//--------------------- .nv.shared.reserved.0     --------------------------
	.section	.nv.shared.reserved.0,"aw",@nobits
	.weak		__nv_reservedSMEM_offset_0_alias
	.size		__nv_reservedSMEM_offset_0_alias, 0, 64
	.other		__nv_reservedSMEM_offset_0_alias,@"STO_CUDA_RESERVED_SHARED STV_DEFAULT"
__nv_reservedSMEM_offset_0_alias:
	.zero		0
	.zero		64


//--------------------- .nv.constant0._Z15linear_functionPiS_S_i --------------------------
	.section	.nv.constant0._Z15linear_functionPiS_S_i,"a",@progbits
	.sectionflags	@""
	.align	4
.nv.constant0._Z15linear_functionPiS_S_i:
	.zero		924


//--------------------- SYMBOLS --------------------------

	.type		.nv.reservedSmem.offset0,@object
	.size		.nv.reservedSmem.offset0,0x4
